	.headerflags	@"EF_CUDA_TEXMODE_UNIFIED EF_CUDA_64BIT_ADDRESS EF_CUDA_ACCELERATORS EF_CUDA_SM90 EF_CUDA_VIRTUAL_SM(EF_CUDA_SM90)"
	.elftype	@"ET_EXEC"


//--------------------- .nv.info                  --------------------------
	.section	.nv.info,"",@"SHT_CUDA_INFO"
	.align	4


	//----- nvinfo : EIATTR_REGCOUNT
	.align		4
        /*0000*/ 	.byte	0x04, 0x2f
        /*0002*/ 	.short	(.L_1 - .L_0)
	.align		4
.L_0:
        /*0004*/ 	.word	index@(triton_poi_fused_convolution_1)
        /*0008*/ 	.word	0x00000020


	//----- nvinfo : EIATTR_FRAME_SIZE
	.align		4
.L_1:
        /*000c*/ 	.byte	0x04, 0x11
        /*000e*/ 	.short	(.L_3 - .L_2)
	.align		4
.L_2:
        /*0010*/ 	.word	index@(triton_poi_fused_convolution_1)
        /*0014*/ 	.word	0x00000000


	//----- nvinfo : EIATTR_MIN_STACK_SIZE
	.align		4
.L_3:
        /*0018*/ 	.byte	0x04, 0x12
        /*001a*/ 	.short	(.L_5 - .L_4)
	.align		4
.L_4:
        /*001c*/ 	.word	index@(triton_poi_fused_convolution_1)
        /*0020*/ 	.word	0x00000000
.L_5:


//--------------------- .nv.info.triton_poi_fused_convolution_1 --------------------------
	.section	.nv.info.triton_poi_fused_convolution_1,"",@"SHT_CUDA_INFO"
	.sectionflags	@""
	.align	4


	//----- nvinfo : EIATTR_CUDA_API_VERSION
	.align		4
        /*0000*/ 	.byte	0x04, 0x37
        /*0002*/ 	.short	(.L_7 - .L_6)
.L_6:
        /*0004*/ 	.word	0x00000080


	//----- nvinfo : EIATTR_KPARAM_INFO
	.align		4
.L_7:
        /*0008*/ 	.byte	0x04, 0x17
        /*000a*/ 	.short	(.L_9 - .L_8)
.L_8:
        /*000c*/ 	.word	0x00000000
        /*0010*/ 	.short	0x0004
        /*0012*/ 	.short	0x0018
        /*0014*/ 	.byte	0x00, 0xf4, 0x21, 0x00


	//----- nvinfo : EIATTR_KPARAM_INFO
	.align		4
.L_9:
        /*0018*/ 	.byte	0x04, 0x17
        /*001a*/ 	.short	(.L_11 - .L_10)
.L_10:
        /*001c*/ 	.word	0x00000000
        /*0020*/ 	.short	0x0003
        /*0022*/ 	.short	0x0014
        /*0024*/ 	.byte	0x00, 0xf0, 0x11, 0x00


	//----- nvinfo : EIATTR_KPARAM_INFO
	.align		4
.L_11:
        /*0028*/ 	.byte	0x04, 0x17
        /*002a*/ 	.short	(.L_13 - .L_12)
.L_12:
        /*002c*/ 	.word	0x00000000
        /*0030*/ 	.short	0x0002
        /*0032*/ 	.short	0x0010
        /*0034*/ 	.byte	0x00, 0xf0, 0x11, 0x00


	//----- nvinfo : EIATTR_KPARAM_INFO
	.align		4
.L_13:
        /*0038*/ 	.byte	0x04, 0x17
        /*003a*/ 	.short	(.L_15 - .L_14)
.L_14:
        /*003c*/ 	.word	0x00000000
        /*0040*/ 	.short	0x0001
        /*0042*/ 	.short	0x0008
        /*0044*/ 	.byte	0x00, 0xf4, 0x21, 0x00


	//----- nvinfo : EIATTR_KPARAM_INFO
	.align		4
.L_15:
        /*0048*/ 	.byte	0x04, 0x17
        /*004a*/ 	.short	(.L_17 - .L_16)
.L_16:
        /*004c*/ 	.word	0x00000000
        /*0050*/ 	.short	0x0000
        /*0052*/ 	.short	0x0000
        /*0054*/ 	.byte	0x00, 0xf4, 0x21, 0x00


	//----- nvinfo : EIATTR_SPARSE_MMA_MASK
	.align		4
.L_17:
        /*0058*/ 	.byte	0x03, 0x50
        /*005a*/ 	.short	0x0000


	//----- nvinfo : EIATTR_MAXREG_COUNT
	.align		4
        /*005c*/ 	.byte	0x03, 0x1b
        /*005e*/ 	.short	0x00ff


	//----- nvinfo : EIATTR_EXIT_INSTR_OFFSETS
	.align		4
        /*0060*/ 	.byte	0x04, 0x1c
        /*0062*/ 	.short	(.L_19 - .L_18)


	//   ....[0]....
.L_18:
        /*0064*/ 	.word	0x00000b30


	//   ....[1]....
        /*0068*/ 	.word	0x00000ba0


	//----- nvinfo : EIATTR_REQNTID
	.align		4
.L_19:
        /*006c*/ 	.byte	0x04, 0x10
        /*006e*/ 	.short	(.L_21 - .L_20)
.L_20:
        /*0070*/ 	.word	0x00000080
        /*0074*/ 	.word	0x00000001
        /*0078*/ 	.word	0x00000001


	//----- nvinfo : EIATTR_CBANK_PARAM_SIZE
	.align		4
.L_21:
        /*007c*/ 	.byte	0x03, 0x19
        /*007e*/ 	.short	0x0020


	//----- nvinfo : EIATTR_PARAM_CBANK
	.align		4
        /*0080*/ 	.byte	0x04, 0x0a
        /*0082*/ 	.short	(.L_23 - .L_22)
	.align		4
.L_22:
        /*0084*/ 	.word	index@(.nv.constant0.triton_poi_fused_convolution_1)
        /*0088*/ 	.short	0x0210
        /*008a*/ 	.short	0x0020


	//----- nvinfo : EIATTR_SW_WAR
	.align		4
.L_23:
        /*008c*/ 	.byte	0x04, 0x36
        /*008e*/ 	.short	(.L_25 - .L_24)
.L_24:
        /*0090*/ 	.word	0x00000008
.L_25:


//--------------------- .nv.callgraph             --------------------------
	.section	.nv.callgraph,"",@"SHT_CUDA_CALLGRAPH"
	.align	4
	.sectionentsize	8
	.align		4
        /*0000*/ 	.word	0x00000000
	.align		4
        /*0004*/ 	.word	0xffffffff
	.align		4
        /*0008*/ 	.word	0x00000000
	.align		4
        /*000c*/ 	.word	0xfffffffe
	.align		4
        /*0010*/ 	.word	0x00000000
	.align		4
        /*0014*/ 	.word	0xfffffffd
	.align		4
        /*0018*/ 	.word	0x00000000
	.align		4
        /*001c*/ 	.word	0xfffffffc


//--------------------- .text.triton_poi_fused_convolution_1 --------------------------
	.section	.text.triton_poi_fused_convolution_1,"ax",@progbits
	.sectionflags	@"SHF_BARRIERS=1"
	.align	128
        .global         triton_poi_fused_convolution_1
        .type           triton_poi_fused_convolution_1,@function
        .size           triton_poi_fused_convolution_1,(.L_x_1 - triton_poi_fused_convolution_1)
        .other          triton_poi_fused_convolution_1,@"STO_CUDA_ENTRY STV_DEFAULT"
triton_poi_fused_convolution_1:
.text.triton_poi_fused_convolution_1:
[----:B------:R-:W0:Y:S01]  /*0000*/  LDC R1, c[0x0][0x28] ;  /* 0x00000a00ff017b82 */ /* 0x000e220000000800 */
[----:B------:R-:W1:Y:S07]  /*0010*/  S2R R0, SR_CTAID.X ;  /* 0x0000000000007919 */ /* 0x000e6e0000002500 */
[----:B------:R-:W2:Y:S01]  /*0020*/  LDC.64 R12, c[0x0][0x210] ;  /* 0x00008400ff0c7b82 */ /* 0x000ea20000000a00 */
[----:B------:R-:W-:Y:S01]  /*0030*/  UMOV UR4, 0xf0 ;  /* 0x000000f000047882 */ /* 0x000fe20000000000 */
[----:B------:R-:W-:Y:S01]  /*0040*/  CS2R R16, SRZ ;  /* 0x0000000000107805 */ /* 0x000fe2000001ff00 */
[----:B------:R-:W3:Y:S01]  /*0050*/  S2R R3, SR_TID.X ;  /* 0x0000000000037919 */ /* 0x000ee20000002100 */
[----:B------:R-:W-:Y:S01]  /*0060*/  USHF.R.U32 UR6, UR4, 0x4, URZ ;  /* 0x0000000404067899 */ /* 0x000fe2000800163f */
[----:B------:R-:W-:-:S03]  /*0070*/  UMOV UR7, 0x140 ;  /* 0x0000014000077882 */ /* 0x000fc60000000000 */
[----:B------:R-:W-:-:S04]  /*0080*/  ULOP3.LUT UR7, UR7, 0xf, UR6, 0xf8, !UPT ;  /* 0x0000000f07077892 */ /* 0x000fc8000f8ef806 */
[----:B------:R-:W-:Y:S01]  /*0090*/  USHF.L.U32 UR7, UR7, 0x14, URZ ;  /* 0x0000001407077899 */ /* 0x000fe2000800063f */
[----:B------:R-:W-:Y:S01]  /*00a0*/  UMOV UR6, URZ ;  /* 0x0000003f00067c82 */ /* 0x000fe20008000000 */
[----:B------:R-:W4:Y:S01]  /*00b0*/  S2R R2, SR_CTAID.Y ;  /* 0x0000000000027919 */ /* 0x000f220000002600 */
[----:B-1----:R-:W-:Y:S01]  /*00c0*/  IMAD.SHL.U32 R0, R0, 0x10, RZ ;  /* 0x0000001000007824 */ /* 0x002fe200078e00ff */
[----:B---3--:R-:W-:-:S04]  /*00d0*/  SHF.R.U32.HI R5, RZ, 0x4, R3 ;  /* 0x00000004ff057819 */ /* 0x008fc80000011603 */
[----:B------:R-:W-:Y:S01]  /*00e0*/  LOP3.LUT R4, R0, 0xf, R3, 0xf8, !PT ;  /* 0x0000000f00047812 */ /* 0x000fe200078ef803 */
[----:B----4-:R-:W-:Y:S01]  /*00f0*/  IMAD.SHL.U32 R14, R2, 0x40, RZ ;  /* 0x00000040020e7824 */ /* 0x010fe200078e00ff */
[----:B------:R-:W-:Y:S02]  /*0100*/  SGXT.U32 R5, R5, 0x3 ;  /* 0x000000030505781a */ /* 0x000fe40000000000 */
[----:B------:R-:W-:Y:S02]  /*0110*/  ISETP.GE.AND P0, PT, R4, 0x9, PT ;  /* 0x000000090400780c */ /* 0x000fe40003f06270 */
[-C--:B------:R-:W-:Y:S02]  /*0120*/  LOP3.LUT R5, R5, R14.reuse, RZ, 0xfc, !PT ;  /* 0x0000000e05057212 */ /* 0x080fe400078efcff */
[----:B------:R-:W-:Y:S02]  /*0130*/  ISETP.LT.U32.AND P1, PT, R2, 0x2, !P0 ;  /* 0x000000020200780c */ /* 0x000fe40004721070 */
[----:B------:R-:W-:Y:S01]  /*0140*/  LEA.HI R2, R3, R14, RZ, 0x1c ;  /* 0x0000000e03027211 */ /* 0x000fe200078fe0ff */
[C---:B------:R-:W-:Y:S01]  /*0150*/  IMAD R9, R5.reuse, 0x9, R4 ;  /* 0x0000000905097824 */ /* 0x040fe200078e0204 */
[----:B------:R-:W-:-:S02]  /*0160*/  LOP3.LUT R8, R5, 0x20, RZ, 0xfc, !PT ;  /* 0x0000002005087812 */ /* 0x000fc400078efcff */
[----:B------:R-:W-:Y:S01]  /*0170*/  LOP3.LUT R10, R5, 0x28, RZ, 0xfc, !PT ;  /* 0x00000028050a7812 */ /* 0x000fe200078efcff */
[----:B------:R-:W-:Y:S01]  /*0180*/  VIADD R19, R9, 0x48 ;  /* 0x0000004809137836 */ /* 0x000fe20000000000 */
[----:B------:R-:W-:Y:S01]  /*0190*/  LOP3.LUT R5, R5, 0x30, RZ, 0xfc, !PT ;  /* 0x0000003005057812 */ /* 0x000fe200078efcff */
[----:B------:R-:W-:Y:S01]  /*01a0*/  VIADD R2, R2, 0x38 ;  /* 0x0000003802027836 */ /* 0x000fe20000000000 */
[----:B------:R-:W-:Y:S01]  /*01b0*/  ISETP.LT.U32.AND P2, PT, R8, 0x60, !P0 ;  /* 0x000000600800780c */ /* 0x000fe20004741070 */
[----:B--2---:R-:W-:Y:S01]  /*01c0*/  IMAD.WIDE R6, R9, 0x4, R12 ;  /* 0x0000000409067825 */ /* 0x004fe200078e020c */
[----:B------:R-:W-:Y:S01]  /*01d0*/  ISETP.LT.U32.AND P3, PT, R10, 0x60, !P0 ;  /* 0x000000600a00780c */ /* 0x000fe20004761070 */
[----:B------:R-:W-:Y:S01]  /*01e0*/  USHF.R.U32 UR8, UR4, 0x4, URZ ;  /* 0x0000000404087899 */ /* 0x000fe2000800163f */
[----:B------:R-:W-:-:S03]  /*01f0*/  UMOV UR9, 0x140 ;  /* 0x0000014000097882 */ /* 0x000fc60000000000 */
[----:B------:R-:W-:-:S04]  /*0200*/  ULOP3.LUT UR9, UR9, 0xf, UR8, 0xf8, !UPT ;  /* 0x0000000f09097892 */ /* 0x000fc8000f8ef808 */
[----:B------:R-:W-:Y:S01]  /*0210*/  USHF.L.U32 UR9, UR9, 0x14, URZ ;  /* 0x0000001409097899 */ /* 0x000fe2000800063f */
[----:B------:R-:W-:Y:S01]  /*0220*/  UMOV UR8, URZ ;  /* 0x0000003f00087c82 */ /* 0x000fe20008000000 */
[----:B------:R-:W-:Y:S01]  /*0230*/  ISETP.LT.U32.AND P4, PT, R2, 0x60, !P0 ;  /* 0x000000600200780c */ /* 0x000fe20004781070 */
[----:B------:R-:W-:Y:S01]  /*0240*/  IMAD.WIDE R18, R19, 0x4, R12 ;  /* 0x0000000413127825 */ /* 0x000fe200078e020c */
[----:B------:R-:W-:Y:S01]  /*0250*/  ISETP.LT.U32.AND P0, PT, R5, 0x60, !P0 ;  /* 0x000000600500780c */ /* 0x000fe20004701070 */
[----:B------:R1:W2:Y:S02]  /*0260*/  @P1 LDG.E.EL R17, desc[UR6][R6.64] ;  /* 0x0000000606111981 */ /* 0x0002a4000c2e1900 */
[C---:B------:R-:W-:Y:S02]  /*0270*/  VIADD R21, R9.reuse, 0x90 ;  /* 0x0000009009157836 */ /* 0x040fe40000000000 */
[C---:B------:R-:W-:Y:S01]  /*0280*/  VIADD R25, R9.reuse, 0x168 ;  /* 0x0000016809197836 */ /* 0x040fe20000000000 */
[----:B------:R3:W4:Y:S01]  /*0290*/  @P1 LDG.E.EL R16, desc[UR6][R18.64] ;  /* 0x0000000612101981 */ /* 0x000722000c2e1900 */
[----:B------:R-:W-:Y:S01]  /*02a0*/  VIADD R11, R9, 0xd8 ;  /* 0x000000d8090b7836 */ /* 0x000fe20000000000 */
[----:B------:R-:W-:Y:S01]  /*02b0*/  USHF.R.U32 UR6, UR4, 0x4, URZ ;  /* 0x0000000404067899 */ /* 0x000fe2000800163f */
[----:B------:R-:W-:-:S03]  /*02c0*/  UMOV UR7, 0x140 ;  /* 0x0000014000077882 */ /* 0x000fc60000000000 */
[----:B------:R-:W-:-:S04]  /*02d0*/  ULOP3.LUT UR7, UR7, 0xf, UR6, 0xf8, !UPT ;  /* 0x0000000f07077892 */ /* 0x000fc8000f8ef806 */
[----:B------:R-:W-:Y:S01]  /*02e0*/  USHF.L.U32 UR7, UR7, 0x14, URZ ;  /* 0x0000001407077899 */ /* 0x000fe2000800063f */
[----:B------:R-:W-:Y:S01]  /*02f0*/  UMOV UR6, URZ ;  /* 0x0000003f00067c82 */ /* 0x000fe20008000000 */
[----:B------:R-:W-:Y:S01]  /*0300*/  VIADD R23, R9, 0x120 ;  /* 0x0000012009177836 */ /* 0x000fe20000000000 */
[----:B------:R-:W-:Y:S01]  /*0310*/  USHF.R.U32 UR4, UR4, 0x4, URZ ;  /* 0x0000000404047899 */ /* 0x000fe2000800163f */
[----:B------:R-:W-:-:S03]  /*0320*/  UMOV UR5, 0x140 ;  /* 0x0000014000057882 */ /* 0x000fc60000000000 */
[----:B------:R-:W-:-:S04]  /*0330*/  ULOP3.LUT UR5, UR5, 0xf, UR4, 0xf8, !UPT ;  /* 0x0000000f05057892 */ /* 0x000fc8000f8ef804 */
[----:B------:R-:W-:Y:S01]  /*0340*/  USHF.L.U32 UR5, UR5, 0x14, URZ ;  /* 0x0000001405057899 */ /* 0x000fe2000800063f */
[----:B------:R-:W-:Y:S01]  /*0350*/  UMOV UR4, URZ ;  /* 0x0000003f00047c82 */ /* 0x000fe20008000000 */
[----:B------:R-:W-:Y:S02]  /*0360*/  IMAD R29, R2, 0x9, R4 ;  /* 0x00000009021d7824 */ /* 0x000fe400078e0204 */
[----:B------:R-:W-:Y:S02]  /*0370*/  IMAD.MOV.U32 R15, RZ, RZ, RZ ;  /* 0x000000ffff0f7224 */ /* 0x000fe400078e00ff */
[----:B------:R-:W-:Y:S02]  /*0380*/  VIADD R27, R9, 0x1b0 ;  /* 0x000001b0091b7836 */ /* 0x000fe40000000000 */
[----:B------:R-:W-:-:S04]  /*0390*/  IMAD.WIDE R20, R21, 0x4, R12 ;  /* 0x0000000415147825 */ /* 0x000fc800078e020c */
[--C-:B-1----:R-:W-:Y:S01]  /*03a0*/  IMAD.WIDE R6, R25, 0x4, R12.reuse ;  /* 0x0000000419067825 */ /* 0x102fe200078e020c */
[----:B------:R-:W-:Y:S01]  /*03b0*/  CS2R R24, SRZ ;  /* 0x0000000000187805 */ /* 0x000fe2000001ff00 */
[----:B------:R-:W5:Y:S02]  /*03c0*/  @P1 LDG.E.EL R15, desc[UR8][R20.64] ;  /* 0x00000008140f1981 */ /* 0x000f64000c2e1900 */
[----:B------:R-:W-:Y:S02]  /*03d0*/  IMAD.MOV.U32 R26, RZ, RZ, RZ ;  /* 0x000000ffff1a7224 */ /* 0x000fe400078e00ff */
[----:B------:R-:W-:-:S04]  /*03e0*/  IMAD.WIDE R10, R11, 0x4, R12 ;  /* 0x000000040b0a7825 */ /* 0x000fc800078e020c */
[--C-:B------:R-:W-:Y:S01]  /*03f0*/  IMAD.WIDE R8, R23, 0x4, R12.reuse ;  /* 0x0000000417087825 */ /* 0x100fe200078e020c */
[----:B------:R-:W-:Y:S01]  /*0400*/  CS2R R22, SRZ ;  /* 0x0000000000167805 */ /* 0x000fe2000001ff00 */
[----:B------:R-:W5:Y:S02]  /*0410*/  @P1 LDG.E.EL R26, desc[UR8][R10.64] ;  /* 0x000000080a1a1981 */ /* 0x000f64000c2e1900 */
[--C-:B------:R-:W-:Y:S02]  /*0420*/  IMAD.WIDE R4, R29, 0x4, R12.reuse ;  /* 0x000000041d047825 */ /* 0x100fe400078e020c */
[----:B------:R-:W5:Y:S02]  /*0430*/  @P2 LDG.E.EL R25, desc[UR6][R8.64] ;  /* 0x0000000608192981 */ /* 0x000f64000c2e1900 */
[----:B------:R-:W-:Y:S02]  /*0440*/  IMAD.WIDE R12, R27, 0x4, R12 ;  /* 0x000000041b0c7825 */ /* 0x000fe400078e020c */
[----:B------:R1:W5:Y:S04]  /*0450*/  @P3 LDG.E.EL R23, desc[UR6][R6.64] ;  /* 0x0000000606173981 */ /* 0x000368000c2e1900 */
[----:B------:R-:W5:Y:S04]  /*0460*/  @P0 LDG.E.EL R24, desc[UR4][R12.64] ;  /* 0x000000040c180981 */ /* 0x000f68000c2e1900 */
[----:B------:R0:W5:Y:S01]  /*0470*/  @P4 LDG.E.EL R22, desc[UR4][R4.64] ;  /* 0x0000000404164981 */ /* 0x000162000c2e1900 */
[----:B---3--:R-:W3:Y:S01]  /*0480*/  S2R R18, SR_TID.X ;  /* 0x0000000000127919 */ /* 0x008ee20000002100 */
[----:B------:R-:W3:Y:S01]  /*0490*/  S2UR UR5, SR_CgaCtaId ;  /* 0x00000000000579c3 */ /* 0x000ee20000008800 */
[----:B------:R-:W-:Y:S01]  /*04a0*/  UMOV UR4, 0x400 ;  /* 0x0000040000047882 */ /* 0x000fe20000000000 */
[C---:B-1----:R-:W-:Y:S01]  /*04b0*/  VIADD R6, R3.reuse, 0x380 ;  /* 0x0000038003067836 */ /* 0x042fe20000000000 */
[----:B0-----:R-:W-:-:S02]  /*04c0*/  LOP3.LUT R4, R3, 0x7f, RZ, 0xc0, !PT ;  /* 0x0000007f03047812 */ /* 0x001fc400078ec0ff */
[----:B------:R-:W-:Y:S02]  /*04d0*/  SHF.R.U32.HI R5, RZ, 0x2, R3 ;  /* 0x00000002ff057819 */ /* 0x000fe40000011603 */
[----:B------:R-:W-:Y:S02]  /*04e0*/  SHF.R.U32.HI R20, RZ, 0x2, R6 ;  /* 0x00000002ff147819 */ /* 0x000fe40000011606 */
[C---:B------:R-:W-:Y:S02]  /*04f0*/  LOP3.LUT R6, R4.reuse, 0x80, RZ, 0xfc, !PT ;  /* 0x0000008004067812 */ /* 0x040fe400078efcff */
[----:B------:R-:W-:Y:S01]  /*0500*/  LOP3.LUT R9, R4, 0x100, RZ, 0xfc, !PT ;  /* 0x0000010004097812 */ /* 0x000fe200078efcff */
[----:B---3--:R-:W-:Y:S01]  /*0510*/  ULEA UR4, UR5, UR4, 0x18 ;  /* 0x0000000405047291 */ /* 0x008fe2000f8ec03f */
[----:B------:R-:W-:Y:S01]  /*0520*/  IMAD.SHL.U32 R2, R18, 0x10, RZ ;  /* 0x0000001012027824 */ /* 0x000fe200078e00ff */
[----:B------:R-:W-:-:S04]  /*0530*/  SHF.R.U32.HI R18, RZ, 0x6, R18 ;  /* 0x00000006ff127819 */ /* 0x000fc80000011612 */
[----:B------:R-:W-:-:S04]  /*0540*/  LOP3.LUT R19, R2, 0x3f0, RZ, 0xc0, !PT ;  /* 0x000003f002137812 */ /* 0x000fc800078ec0ff */
[C---:B------:R-:W-:Y:S02]  /*0550*/  LEA.HI R2, R19.reuse, UR4, RZ, 0x1e ;  /* 0x0000000413027c11 */ /* 0x040fe4000f8ff0ff */
[----:B------:R-:W-:Y:S02]  /*0560*/  SGXT.U32 R7, R18, 0x1 ;  /* 0x000000011207781a */ /* 0x000fe40000000000 */
[C---:B------:R-:W-:Y:S01]  /*0570*/  LOP3.LUT R10, R4.reuse, 0x180, RZ, 0xfc, !PT ;  /* 0x00000180040a7812 */ /* 0x040fe200078efcff */
[----:B------:R-:W-:Y:S01]  /*0580*/  IMAD R2, R19, 0x4, R2 ;  /* 0x0000000413027824 */ /* 0x000fe200078e0202 */
[C---:B------:R-:W-:Y:S02]  /*0590*/  LOP3.LUT R11, R4.reuse, 0x200, RZ, 0xfc, !PT ;  /* 0x00000200040b7812 */ /* 0x040fe400078efcff */
[C---:B------:R-:W-:Y:S02]  /*05a0*/  LOP3.LUT R12, R4.reuse, 0x280, RZ, 0xfc, !PT ;  /* 0x00000280040c7812 */ /* 0x040fe400078efcff */
[----:B------:R-:W-:-:S02]  /*05b0*/  LOP3.LUT R18, R4, 0x300, RZ, 0xfc, !PT ;  /* 0x0000030004127812 */ /* 0x000fc400078efcff */
[----:B------:R-:W-:Y:S02]  /*05c0*/  LOP3.LUT R5, R5, 0x1c, RZ, 0xc0, !PT ;  /* 0x0000001c05057812 */ /* 0x000fe400078ec0ff */
[----:B------:R-:W-:Y:S01]  /*05d0*/  SHF.R.U32.HI R8, RZ, 0x2, R6 ;  /* 0x00000002ff087819 */ /* 0x000fe20000011606 */
[----:B------:R-:W-:Y:S01]  /*05e0*/  IMAD R2, R7, 0x4, R2 ;  /* 0x0000000407027824 */ /* 0x000fe200078e0202 */
[----:B------:R-:W-:Y:S02]  /*05f0*/  SHF.R.U32.HI R9, RZ, 0x2, R9 ;  /* 0x00000002ff097819 */ /* 0x000fe40000011609 */
[----:B------:R-:W-:Y:S02]  /*0600*/  SHF.R.U32.HI R10, RZ, 0x2, R10 ;  /* 0x00000002ff0a7819 */ /* 0x000fe4000001160a */
[----:B------:R-:W-:Y:S02]  /*0610*/  SHF.R.U32.HI R11, RZ, 0x2, R11 ;  /* 0x00000002ff0b7819 */ /* 0x000fe4000001160b */
[----:B------:R-:W-:-:S02]  /*0620*/  SHF.R.U32.HI R13, RZ, 0x2, R12 ;  /* 0x00000002ff0d7819 */ /* 0x000fc4000001160c */
[----:B------:R-:W-:Y:S01]  /*0630*/  SHF.R.U32.HI R19, RZ, 0x2, R18 ;  /* 0x00000002ff137819 */ /* 0x000fe20000011612 */
[----:B------:R-:W-:Y:S01]  /*0640*/  VIADD R7, R5, UR4 ;  /* 0x0000000405077c36 */ /* 0x000fe20008000000 */
[----:B------:R-:W-:Y:S02]  /*0650*/  LOP3.LUT R5, R20, 0xfc, RZ, 0xc0, !PT ;  /* 0x000000fc14057812 */ /* 0x000fe400078ec0ff */
[----:B------:R-:W-:Y:S02]  /*0660*/  LOP3.LUT R8, R8, 0x3c, RZ, 0xc0, !PT ;  /* 0x0000003c08087812 */ /* 0x000fe400078ec0ff */
[----:B------:R-:W-:Y:S02]  /*0670*/  LOP3.LUT R9, R9, 0x5c, RZ, 0xc0, !PT ;  /* 0x0000005c09097812 */ /* 0x000fe400078ec0ff */
[----:B------:R-:W-:Y:S02]  /*0680*/  LOP3.LUT R10, R10, 0x7c, RZ, 0xc0, !PT ;  /* 0x0000007c0a0a7812 */ /* 0x000fe400078ec0ff */
[----:B------:R-:W-:-:S02]  /*0690*/  LOP3.LUT R12, R11, 0x9c, RZ, 0xc0, !PT ;  /* 0x0000009c0b0c7812 */ /* 0x000fc400078ec0ff */
[----:B------:R-:W-:Y:S02]  /*06a0*/  LOP3.LUT R18, R13, 0xbc, RZ, 0xc0, !PT ;  /* 0x000000bc0d127812 */ /* 0x000fe400078ec0ff */
[----:B------:R-:W-:Y:S01]  /*06b0*/  LOP3.LUT R20, R19, 0xdc, RZ, 0xc0, !PT ;  /* 0x000000dc13147812 */ /* 0x000fe200078ec0ff */
[----:B------:R-:W-:Y:S02]  /*06c0*/  IMAD R6, R4, 0x4, R7 ;  /* 0x0000000404067824 */ /* 0x000fe400078e0207 */
[----:B------:R-:W-:Y:S02]  /*06d0*/  VIADD R7, R8, UR4 ;  /* 0x0000000408077c36 */ /* 0x000fe40008000000 */
[----:B------:R-:W-:Y:S02]  /*06e0*/  VIADD R9, R9, UR4 ;  /* 0x0000000409097c36 */ /* 0x000fe40008000000 */
[----:B------:R-:W-:Y:S02]  /*06f0*/  VIADD R11, R10, UR4 ;  /* 0x000000040a0b7c36 */ /* 0x000fe40008000000 */
[----:B------:R-:W-:-:S02]  /*0700*/  VIADD R13, R12, UR4 ;  /* 0x000000040c0d7c36 */ /* 0x000fc40008000000 */
[----:B------:R-:W-:Y:S02]  /*0710*/  VIADD R19, R18, UR4 ;  /* 0x0000000412137c36 */ /* 0x000fe40008000000 */
[----:B------:R-:W-:Y:S02]  /*0720*/  VIADD R21, R20, UR4 ;  /* 0x0000000414157c36 */ /* 0x000fe40008000000 */
[C---:B------:R-:W-:Y:S02]  /*0730*/  IMAD R7, R4.reuse, 0x4, R7 ;  /* 0x0000000404077824 */ /* 0x040fe400078e0207 */
[C---:B------:R-:W-:Y:S02]  /*0740*/  IMAD R8, R4.reuse, 0x4, R9 ;  /* 0x0000000404087824 */ /* 0x040fe400078e0209 */
[C---:B------:R-:W-:Y:S02]  /*0750*/  IMAD R11, R4.reuse, 0x4, R11 ;  /* 0x00000004040b7824 */ /* 0x040fe400078e020b */
[----:B------:R-:W-:-:S02]  /*0760*/  IMAD R10, R4, 0x4, R13 ;  /* 0x00000004040a7824 */ /* 0x000fc400078e020d */
[C---:B------:R-:W-:Y:S02]  /*0770*/  IMAD R12, R4.reuse, 0x4, R19 ;  /* 0x00000004040c7824 */ /* 0x040fe400078e0213 */
[----:B------:R-:W-:Y:S02]  /*0780*/  IMAD R21, R4, 0x4, R21 ;  /* 0x0000000404157824 */ /* 0x000fe400078e0215 */
[----:B------:R-:W-:-:S04]  /*0790*/  VIADD R4, R5, UR4 ;  /* 0x0000000405047c36 */ /* 0x000fc80008000000 */
[----:B------:R-:W-:Y:S02]  /*07a0*/  IMAD R9, R3, 0x4, R4 ;  /* 0x0000000403097824 */ /* 0x000fe400078e0204 */
[----:B------:R-:W0:Y:S01]  /*07b0*/  LDC.64 R4, c[0x0][0x218] ;  /* 0x00008600ff047b82 */ /* 0x000e220000000a00 */
[----:B------:R-:W-:-:S04]  /*07c0*/  LOP3.LUT R14, R14, 0x3f, R3, 0xf8, !PT ;  /* 0x0000003f0e0e7812 */ /* 0x000fc800078ef803 */
[----:B------:R-:W-:Y:S01]  /*07d0*/  ISETP.GE.U32.AND P0, PT, R14, 0x60, PT ;  /* 0x000000600e00780c */ /* 0x000fe20003f06070 */
[----:B------:R-:W-:Y:S01]  /*07e0*/  ULDC.64 UR4, c[0x0][0x208] ;  /* 0x0000820000047ab9 */ /* 0x000fe20000000a00 */
[----:B--2---:R-:W-:Y:S04]  /*07f0*/  STS [R6], R17 ;  /* 0x0000001106007388 */ /* 0x004fe80000000800 */
[----:B----4-:R1:W-:Y:S04]  /*0800*/  STS [R7+0x200], R16 ;  /* 0x0002001007007388 */ /* 0x0103e80000000800 */
[----:B-----5:R-:W-:Y:S04]  /*0810*/  STS [R8+0x400], R15 ;  /* 0x0004000f08007388 */ /* 0x020fe80000000800 */
[----:B------:R2:W-:Y:S04]  /*0820*/  STS [R11+0x600], R26 ;  /* 0x0006001a0b007388 */ /* 0x0005e80000000800 */
[----:B------:R-:W-:Y:S04]  /*0830*/  STS [R10+0x800], R25 ;  /* 0x000800190a007388 */ /* 0x000fe80000000800 */
[----:B------:R-:W-:Y:S04]  /*0840*/  STS [R12+0xa00], R23 ;  /* 0x000a00170c007388 */ /* 0x000fe80000000800 */
[----:B------:R-:W-:Y:S04]  /*0850*/  STS [R21+0xc00], R24 ;  /* 0x000c001815007388 */ /* 0x000fe80000000800 */
[----:B------:R3:W-:Y:S01]  /*0860*/  STS [R9+0xe00], R22 ;  /* 0x000e001609007388 */ /* 0x0007e20000000800 */
[----:B------:R-:W-:Y:S01]  /*0870*/  BAR.SYNC.DEFER_BLOCKING 0x0 ;  /* 0x0000000000007b1d */ /* 0x000fe20000010000 */
[----:B-1----:R-:W-:-:S04]  /*0880*/  SHF.R.U32.HI R7, RZ, 0x6, R3 ;  /* 0x00000006ff077819 */ /* 0x002fc80000011603 */
[----:B------:R-:W-:Y:S01]  /*0890*/  SGXT.U32 R7, R7, 0x1 ;  /* 0x000000010707781a */ /* 0x000fe20000000000 */
[----:B------:R-:W1:Y:S04]  /*08a0*/  LDS R20, [R2] ;  /* 0x0000000002147984 */ /* 0x000e680000000800 */
[----:B------:R-:W4:Y:S04]  /*08b0*/  LDS R28, [R2+0x8] ;  /* 0x00000800021c7984 */ /* 0x000f280000000800 */
[----:B------:R-:W5:Y:S04]  /*08c0*/  LDS R19, [R2+0x10] ;  /* 0x0000100002137984 */ /* 0x000f680000000800 */
[----:B------:R-:W1:Y:S04]  /*08d0*/  LDS R23, [R2+0x18] ;  /* 0x0000180002177984 */ /* 0x000e680000000800 */
[----:B------:R-:W1:Y:S04]  /*08e0*/  LDS R25, [R2+0x20] ;  /* 0x0000200002197984 */ /* 0x000e680000000800 */
[----:B------:R-:W1:Y:S04]  /*08f0*/  LDS R21, [R2+0x28] ;  /* 0x0000280002157984 */ /* 0x000e680000000800 */
[----:B------:R-:W4:Y:S01]  /*0900*/  LDS R17, [R2+0x30] ;  /* 0x0000300002117984 */ /* 0x000f220000000800 */
[C---:B------:R-:W-:Y:S01]  /*0910*/  LOP3.LUT R6, R7.reuse, 0x2, R0, 0xfe, !PT ;  /* 0x0000000207067812 */ /* 0x040fe200078efe00 */
[----:B--2---:R-:W-:Y:S01]  /*0920*/  IMAD.HI.U32 R11, R14, 0x55555556, RZ ;  /* 0x555555560e0b7827 */ /* 0x004fe200078e00ff */
[----:B---3--:R-:W-:-:S02]  /*0930*/  LOP3.LUT R9, R7, R0, RZ, 0xfc, !PT ;  /* 0x0000000007097212 */ /* 0x008fc400078efcff */
[----:B------:R-:W-:Y:S02]  /*0940*/  ISETP.LT.AND P5, PT, R6, 0x9, !P0 ;  /* 0x000000090600780c */ /* 0x000fe400047a1270 */
[----:B------:R-:W-:Y:S01]  /*0950*/  LOP3.LUT R6, R7, 0x4, R0, 0xfe, !PT ;  /* 0x0000000407067812 */ /* 0x000fe200078efe00 */
[----:B------:R-:W-:Y:S01]  /*0960*/  IMAD R16, R11, 0x18, R14 ;  /* 0x000000180b107824 */ /* 0x000fe200078e020e */
[C---:B------:R-:W-:Y:S02]  /*0970*/  ISETP.LT.AND P4, PT, R9.reuse, 0x9, !P0 ;  /* 0x000000090900780c */ /* 0x040fe40004781270 */
[----:B------:R-:W-:Y:S01]  /*0980*/  ISETP.LT.AND P1, PT, R6, 0x9, !P0 ;  /* 0x000000090600780c */ /* 0x000fe20004721270 */
[----:B------:R-:W-:Y:S01]  /*0990*/  IMAD R9, R9, 0x3, R16 ;  /* 0x0000000309097824 */ /* 0x000fe200078e0210 */
[C-C-:B------:R-:W-:Y:S02]  /*09a0*/  LOP3.LUT R6, R7.reuse, 0x6, R0.reuse, 0xfe, !PT ;  /* 0x0000000607067812 */ /* 0x140fe400078efe00 */
[----:B------:R-:W-:Y:S01]  /*09b0*/  LOP3.LUT R7, R7, 0x8, R0, 0xfe, !PT ;  /* 0x0000000807077812 */ /* 0x000fe200078efe00 */
[----:B------:R-:W-:Y:S01]  /*09c0*/  VIADD R15, R9, 0x6 ;  /* 0x00000006090f7836 */ /* 0x000fe20000000000 */
[----:B------:R-:W-:-:S02]  /*09d0*/  ISETP.LT.AND P2, PT, R6, 0x9, !P0 ;  /* 0x000000090600780c */ /* 0x000fc40004741270 */
[----:B------:R-:W-:Y:S01]  /*09e0*/  ISETP.LT.AND P3, PT, R7, 0x9, !P0 ;  /* 0x000000090700780c */ /* 0x000fe20004761270 */
[C---:B------:R-:W-:Y:S01]  /*09f0*/  VIADD R7, R9.reuse, 0xc ;  /* 0x0000000c09077836 */ /* 0x040fe20000000000 */
[----:B------:R-:W-:Y:S01]  /*0a00*/  ISETP.LT.AND P0, PT, R0, RZ, !P0 ;  /* 0x000000ff0000720c */ /* 0x000fe20004701270 */
[----:B0-----:R-:W-:-:S04]  /*0a10*/  IMAD.WIDE R12, R9, 0x4, R4 ;  /* 0x00000004090c7825 */ /* 0x001fc800078e0204 */
[----:B------:R-:W-:Y:S02]  /*0a20*/  VIADD R11, R9, 0x12 ;  /* 0x00000012090b7836 */ /* 0x000fe40000000000 */
[----:B------:R-:W-:-:S04]  /*0a30*/  IMAD.WIDE R14, R15, 0x4, R4 ;  /* 0x000000040f0e7825 */ /* 0x000fc800078e0204 */
[C---:B------:R-:W-:Y:S02]  /*0a40*/  VIADD R27, R9.reuse, 0x18 ;  /* 0x00000018091b7836 */ /* 0x040fe40000000000 */
[C---:B------:R-:W-:Y:S02]  /*0a50*/  VIADD R29, R9.reuse, 0x1e ;  /* 0x0000001e091d7836 */ /* 0x040fe40000000000 */
[----:B------:R-:W-:Y:S02]  /*0a60*/  VIADD R18, R9, 0x24 ;  /* 0x0000002409127836 */ /* 0x000fe40000000000 */
[--C-:B------:R-:W-:Y:S01]  /*0a70*/  IMAD.WIDE R6, R7, 0x4, R4.reuse ;  /* 0x0000000407067825 */ /* 0x100fe200078e0204 */
[----:B-1----:R0:W-:Y:S03]  /*0a80*/  @P4 STG.E desc[UR4][R12.64], R20 ;  /* 0x000000140c004986 */ /* 0x0021e6000c101904 */
[--C-:B------:R-:W-:Y:S01]  /*0a90*/  IMAD.WIDE R8, R11, 0x4, R4.reuse ;  /* 0x000000040b087825 */ /* 0x100fe200078e0204 */
[----:B----4-:R1:W-:Y:S03]  /*0aa0*/  @P5 STG.E desc[UR4][R14.64], R28 ;  /* 0x0000001c0e005986 */ /* 0x0103e6000c101904 */
[--C-:B------:R-:W-:Y:S01]  /*0ab0*/  IMAD.WIDE R10, R27, 0x4, R4.reuse ;  /* 0x000000041b0a7825 */ /* 0x100fe200078e0204 */
[----:B-----5:R2:W-:Y:S03]  /*0ac0*/  @P1 STG.E desc[UR4][R6.64], R19 ;  /* 0x0000001306001986 */ /* 0x0205e6000c101904 */
[--C-:B0-----:R-:W-:Y:S01]  /*0ad0*/  IMAD.WIDE R12, R29, 0x4, R4.reuse ;  /* 0x000000041d0c7825 */ /* 0x101fe200078e0204 */
[----:B------:R2:W-:Y:S03]  /*0ae0*/  @P2 STG.E desc[UR4][R8.64], R23 ;  /* 0x0000001708002986 */ /* 0x0005e6000c101904 */
[----:B-1----:R-:W-:Y:S01]  /*0af0*/  IMAD.WIDE R14, R18, 0x4, R4 ;  /* 0x00000004120e7825 */ /* 0x002fe200078e0204 */
[----:B------:R2:W-:Y:S04]  /*0b00*/  @P3 STG.E desc[UR4][R10.64], R25 ;  /* 0x000000190a003986 */ /* 0x0005e8000c101904 */
[----:B------:R2:W-:Y:S04]  /*0b10*/  @P0 STG.E desc[UR4][R12.64], R21 ;  /* 0x000000150c000986 */ /* 0x0005e8000c101904 */
[----:B------:R2:W-:Y:S01]  /*0b20*/  @P0 STG.E desc[UR4][R14.64], R17 ;  /* 0x000000110e000986 */ /* 0x0005e2000c101904 */
[----:B------:R-:W-:Y:S05]  /*0b30*/  @!P0 EXIT ;  /* 0x000000000000894d */ /* 0x000fea0003800000 */
[----:B--2---:R-:W0:Y:S01]  /*0b40*/  LDS R7, [R2+0x38] ;  /* 0x0000380002077984 */ /* 0x004e220000000800 */
[----:B------:R-:W-:-:S05]  /*0b50*/  LEA.HI R0, R3, R0, RZ, 0x1a ;  /* 0x0000000003007211 */ /* 0x000fca00078fd0ff */
[----:B------:R-:W-:-:S04]  /*0b60*/  VIADD R3, R0, 0xe ;  /* 0x0000000e00037836 */ /* 0x000fc80000000000 */
[----:B------:R-:W-:-:S04]  /*0b70*/  IMAD R3, R3, 0x3, R16 ;  /* 0x0000000303037824 */ /* 0x000fc800078e0210 */
[----:B------:R-:W-:-:S05]  /*0b80*/  IMAD.WIDE R4, R3, 0x4, R4 ;  /* 0x0000000403047825 */ /* 0x000fca00078e0204 */
[----:B0-----:R-:W-:Y:S01]  /*0b90*/  STG.E desc[UR4][R4.64], R7 ;  /* 0x0000000704007986 */ /* 0x001fe2000c101904 */
[----:B------:R-:W-:Y:S05]  /*0ba0*/  EXIT ;  /* 0x000000000000794d */ /* 0x000fea0003800000 */
.L_x_0:
[----:B------:R-:W-:-:S00]  /*0bb0*/  BRA `(.L_x_0) ;  /* 0xfffffffc00fc7947 */ /* 0x000fc0000383ffff */
[----:B------:R-:W-:-:S00]  /*0bc0*/  NOP ;  /* 0x0000000000007918 */ /* 0x000fc00000000000 */
        /* <DEDUP_REMOVED lines=11> */
.L_x_1:


//--------------------- .nv.shared.triton_poi_fused_convolution_1 --------------------------
	.section	.nv.shared.triton_poi_fused_convolution_1,"aw",@nobits
	.sectionflags	@""
	.align	16
	.zero		1024


//--------------------- .nv.shared.reserved.0     --------------------------
	.section	.nv.shared.reserved.0,"aw",@nobits
	.weak		__nv_reservedSMEM_offset_0_alias
	.size		__nv_reservedSMEM_offset_0_alias, 0, 0
	.other		__nv_reservedSMEM_offset_0_alias,@"STO_CUDA_RESERVED_SHARED STV_DEFAULT"
__nv_reservedSMEM_offset_0_alias:
	.zero		0


//--------------------- .nv.constant0.triton_poi_fused_convolution_1 --------------------------
	.section	.nv.constant0.triton_poi_fused_convolution_1,"a",@progbits
	.sectionflags	@""
	.align	4
.nv.constant0.triton_poi_fused_convolution_1:
	.zero		560


//--------------------- SYMBOLS --------------------------

	.type		.nv.reservedSmem.offset0,@object
	.size		.nv.reservedSmem.offset0,0x4
